//
// Generated by NVIDIA NVVM Compiler
//
// Compiler Build ID: CL-36424714
// Cuda compilation tools, release 13.0, V13.0.88
// Based on NVVM 20.0.0
//

.version 9.0
.target sm_100
.address_size 64

	// .globl	_Z7printeri
.extern .func  (.param .b32 func_retval0) vprintf
(
	.param .b64 vprintf_param_0,
	.param .b64 vprintf_param_1
)
;
.global .align 1 .b8 $str[16] = {72, 101, 108, 108, 111, 32, 75, 105, 107, 107, 115, 32, 37, 100, 10};

.visible .entry _Z7printeri(
	.param .u32 _Z7printeri_param_0
)
{
	.local .align 8 .b8 	__local_depot0[8];
	.reg .b64 	%SP;
	.reg .b64 	%SPL;
	.reg .b32 	%r<4>;
	.reg .b64 	%rd<5>;

	mov.u64 	%SPL, __local_depot0;
	cvta.local.u64 	%SP, %SPL;
	ld.param.u32 	%r1, [_Z7printeri_param_0];
	add.u64 	%rd1, %SP, 0;
	add.u64 	%rd2, %SPL, 0;
	st.local.u32 	[%rd2], %r1;
	mov.u64 	%rd3, $str;
	cvta.global.u64 	%rd4, %rd3;
	{ // callseq 0, 0
	.param .b64 param0;
	st.param.b64 	[param0], %rd4;
	.param .b64 param1;
	st.param.b64 	[param1], %rd1;
	.param .b32 retval0;
	call.uni (retval0), 
	vprintf, 
	(
	param0, 
	param1
	);
	ld.param.b32 	%r2, [retval0];
	} // callseq 0
	ret;

}


// ===== COMPILED SASS (sm_100) =====

	.target	sm_100

	.elftype	@"ET_EXEC"


//--------------------- .note.nv.tkinfo           --------------------------
	.section	.note.nv.tkinfo,"",@"SHT_NOTE"
	.sectionflags	@"SHF_NOTE_NV_TKINFO"
	.tkinfo
        /*0018*/ 	.word	0x00000002
        /*0030*/ 	.string	""
        /*0030*/ 	.string	"ptxas"
        /*0030*/ 	.string	"Cuda compilation tools, release 13.0, V13.0.88"
        /*0030*/ 	.string	"Build cuda_13.0.r13.0/compiler.36424714_0"
        /*0030*/ 	.string	"-arch sm_100 -m 64 "



//--------------------- .note.nv.cuinfo           --------------------------
	.section	.note.nv.cuinfo,"",@"SHT_NOTE"
	.sectionflags	@"SHF_NOTE_NV_CUINFO"
        /*0018*/ 	.short	0x0002
        /*001a*/ 	.short	0x0064
        /*001c*/ 	.short	0x0082
	.zero		2


//--------------------- .nv.info                  --------------------------
	.section	.nv.info,"",@"SHT_CUDA_INFO"
	.align	4


	//----- nvinfo : EIATTR_REGCOUNT
	.align		4
        /*0000*/ 	.byte	0x04, 0x2f
        /*0002*/ 	.short	(.L_2 - .L_1)
	.align		4
.L_1:
        /*0004*/ 	.word	index@(_Z7printeri)
        /*0008*/ 	.word	0x00000018


	//----- nvinfo : EIATTR_FRAME_SIZE
	.align		4
.L_2:
        /*000c*/ 	.byte	0x04, 0x11
        /*000e*/ 	.short	(.L_4 - .L_3)
	.align		4
.L_3:
        /*0010*/ 	.word	index@(_Z7printeri)
        /*0014*/ 	.word	0x00000008


	//----- nvinfo : EIATTR_MIN_STACK_SIZE
	.align		4
.L_4:
        /*0018*/ 	.byte	0x04, 0x12
        /*001a*/ 	.short	(.L_6 - .L_5)
	.align		4
.L_5:
        /*001c*/ 	.word	index@(_Z7printeri)
        /*0020*/ 	.word	0x00000008
.L_6:


//--------------------- .nv.compat                --------------------------
	.section	.nv.compat,"",@"SHT_CUDA_COMPAT_INFO"
	.align	4
        /*0000*/ 	.byte	0x02, 0x09, 0x00, 0x00, 0x02, 0x02, 0x01, 0x00, 0x02, 0x05, 0x05, 0x00, 0x03, 0x07, 0x01, 0x01
        /*0010*/ 	.byte	0x02, 0x03, 0x00, 0x00, 0x02, 0x06, 0x01, 0x00, 0x04, 0x0b, 0x08, 0x00, 0x09, 0x00, 0x00, 0x00
        /*0020*/ 	.byte	0x00, 0x00, 0x00, 0x00


//--------------------- .nv.info._Z7printeri      --------------------------
	.section	.nv.info._Z7printeri,"",@"SHT_CUDA_INFO"
	.sectionflags	@""
	.align	4


	//----- nvinfo : EIATTR_CUDA_API_VERSION
	.align		4
        /*0000*/ 	.byte	0x04, 0x37
        /*0002*/ 	.short	(.L_8 - .L_7)
.L_7:
        /*0004*/ 	.word	0x00000082


	//----- nvinfo : EIATTR_KPARAM_INFO
	.align		4
.L_8:
        /*0008*/ 	.byte	0x04, 0x17
        /*000a*/ 	.short	(.L_10 - .L_9)
.L_9:
        /*000c*/ 	.word	0x00000000
        /*0010*/ 	.short	0x0000
        /*0012*/ 	.short	0x0000
        /*0014*/ 	.byte	0x00, 0xf0, 0x11, 0x00


	//----- nvinfo : EIATTR_SPARSE_MMA_MASK
	.align		4
.L_10:
        /*0018*/ 	.byte	0x03, 0x50
        /*001a*/ 	.short	0x0000


	//----- nvinfo : EIATTR_MAXREG_COUNT
	.align		4
        /*001c*/ 	.byte	0x03, 0x1b
        /*001e*/ 	.short	0x00ff


	//----- nvinfo : EIATTR_EXTERNS
	.align		4
        /*0020*/ 	.byte	0x04, 0x0f
        /*0022*/ 	.short	(.L_12 - .L_11)


	//   ....[0]....
	.align		4
.L_11:
        /*0024*/ 	.word	index@(vprintf)


	//----- nvinfo : EIATTR_MERCURY_ISA_VERSION
	.align		4
.L_12:
        /*0028*/ 	.byte	0x03, 0x5f
        /*002a*/ 	.short	0x0101


	//----- nvinfo : EIATTR_VRC_CTA_INIT_COUNT
	.align		4
        /*002c*/ 	.byte	0x02, 0x4a
	.zero		1
	.zero		1


	//----- nvinfo : EIATTR_SYSCALL_OFFSETS
	.align		4
        /*0030*/ 	.byte	0x04, 0x46
        /*0032*/ 	.short	(.L_14 - .L_13)


	//   ....[0]....
.L_13:
        /*0034*/ 	.word	0x000000e0


	//----- nvinfo : EIATTR_EXIT_INSTR_OFFSETS
	.align		4
.L_14:
        /*0038*/ 	.byte	0x04, 0x1c
        /*003a*/ 	.short	(.L_16 - .L_15)


	//   ....[0]....
.L_15:
        /*003c*/ 	.word	0x000000f0


	//----- nvinfo : EIATTR_CBANK_PARAM_SIZE
	.align		4
.L_16:
        /*0040*/ 	.byte	0x03, 0x19
        /*0042*/ 	.short	0x0004


	//----- nvinfo : EIATTR_PARAM_CBANK
	.align		4
        /*0044*/ 	.byte	0x04, 0x0a
        /*0046*/ 	.short	(.L_18 - .L_17)
	.align		4
.L_17:
        /*0048*/ 	.word	index@(.nv.constant0._Z7printeri)
        /*004c*/ 	.short	0x0380
        /*004e*/ 	.short	0x0004


	//----- nvinfo : EIATTR_SW_WAR
	.align		4
.L_18:
        /*0050*/ 	.byte	0x04, 0x36
        /*0052*/ 	.short	(.L_20 - .L_19)
.L_19:
        /*0054*/ 	.word	0x00000008
.L_20:


//--------------------- .nv.callgraph             --------------------------
	.section	.nv.callgraph,"",@"SHT_CUDA_CALLGRAPH"
	.align	4
	.sectionentsize	8
	.align		4
        /*0000*/ 	.word	0x00000000
	.align		4
        /*0004*/ 	.word	0xffffffff
	.align		4
        /*0008*/ 	.word	index@(_Z7printeri)
	.align		4
        /*000c*/ 	.word	index@(vprintf)
	.align		4
        /*0010*/ 	.word	0x00000000
	.align		4
        /*0014*/ 	.word	0xfffffffe
	.align		4
        /*0018*/ 	.word	0x00000000
	.align		4
        /*001c*/ 	.word	0xfffffffd
	.align		4
        /*0020*/ 	.word	0x00000000
	.align		4
        /*0024*/ 	.word	0xfffffffc


//--------------------- .nv.constant4             --------------------------
	.section	.nv.constant4,"a",@progbits
	.align	8
	.align		8
.nv.constant4:
        /*0000*/ 	.dword	vprintf
	.align		8
        /*0008*/ 	.dword	$str


//--------------------- .text._Z7printeri         --------------------------
	.section	.text._Z7printeri,"ax",@progbits
	.align	128
        .global         _Z7printeri
        .type           _Z7printeri,@function
        .size           _Z7printeri,(.L_x_2 - _Z7printeri)
        .other          _Z7printeri,@"STO_CUDA_ENTRY STV_DEFAULT"
_Z7printeri:
.text._Z7printeri:
[----:B------:R-:W0:Y:S08]  /*0000*/  LDC R1, c[0x0][0x37c] ;  /* 0x0000df00ff017b82 */ /* 0x000e300000000800 */
[----:B------:R-:W1:Y:S01]  /*0010*/  LDC R8, c[0x0][0x380] ;  /* 0x0000e000ff087b82 */ /* 0x000e620000000800 */
[----:B0-----:R-:W-:Y:S01]  /*0020*/  VIADD R1, R1, 0xfffffff8 ;  /* 0xfffffff801017836 */ /* 0x001fe20000000000 */
[----:B------:R-:W-:Y:S01]  /*0030*/  MOV R0, 0x0 ;  /* 0x0000000000007802 */ /* 0x000fe20000000f00 */
[----:B------:R-:W0:Y:S01]  /*0040*/  LDCU UR4, c[0x0][0x2f8] ;  /* 0x00005f00ff0477ac */ /* 0x000e220008000800 */
[----:B------:R-:W2:Y:S04]  /*0050*/  LDCU.64 UR6, c[0x4][0x8] ;  /* 0x01000100ff0677ac */ /* 0x000ea80008000a00 */
[----:B------:R3:W4:Y:S01]  /*0060*/  LDC.64 R2, c[0x4][R0] ;  /* 0x0100000000027b82 */ /* 0x0007220000000a00 */
[----:B------:R-:W5:Y:S01]  /*0070*/  LDCU UR5, c[0x0][0x2fc] ;  /* 0x00005f80ff0577ac */ /* 0x000f620008000800 */
[----:B0-----:R-:W-:Y:S01]  /*0080*/  IADD3 R6, P0, PT, R1, UR4, RZ ;  /* 0x0000000401067c10 */ /* 0x001fe2000ff1e0ff */
[----:B-1----:R3:W-:Y:S01]  /*0090*/  STL [R1], R8 ;  /* 0x0000000801007387 */ /* 0x0027e20000100800 */
[----:B--2---:R-:W-:Y:S01]  /*00a0*/  IMAD.U32 R4, RZ, RZ, UR6 ;  /* 0x00000006ff047e24 */ /* 0x004fe2000f8e00ff */
[----:B------:R-:W-:-:S02]  /*00b0*/  MOV R5, UR7 ;  /* 0x0000000700057c02 */ /* 0x000fc40008000f00 */
[----:B-----5:R-:W-:-:S08]  /*00c0*/  IMAD.X R7, RZ, RZ, UR5, P0 ;  /* 0x00000005ff077e24 */ /* 0x020fd000080e06ff */
[----:B------:R-:W-:-:S07]  /*00d0*/  LEPC R20, `(.L_x_0) ;  /* 0x000000001014794e */ /* 0x000fce0000000000 */
[----:B---34-:R-:W-:Y:S05]  /*00e0*/  CALL.ABS.NOINC R2 ;  /* 0x0000000002007343 */ /* 0x018fea0003c00000 */
.L_x_0:
[----:B------:R-:W-:Y:S05]  /*00f0*/  EXIT ;  /* 0x000000000000794d */ /* 0x000fea0003800000 */
.L_x_1:
[----:B------:R-:W-:-:S00]  /*0100*/  BRA `(.L_x_1) ;  /* 0xfffffffc00fc7947 */ /* 0x000fc0000383ffff */
[----:B------:R-:W-:-:S00]  /*0110*/  NOP ;  /* 0x0000000000007918 */ /* 0x000fc00000000000 */
        /* <DEDUP_REMOVED lines=14> */
.L_x_2:


//--------------------- .nv.global.init           --------------------------
	.section	.nv.global.init,"aw",@progbits
.nv.global.init:
	.type		$str,@object
	.size		$str,(.L_0 - $str)
$str:
        /*0000*/ 	.byte	0x48, 0x65, 0x6c, 0x6c, 0x6f, 0x20, 0x4b, 0x69, 0x6b, 0x6b, 0x73, 0x20, 0x25, 0x64, 0x0a, 0x00
.L_0:


//--------------------- .nv.shared.reserved.0     --------------------------
	.section	.nv.shared.reserved.0,"aw",@nobits
	.weak		__nv_reservedSMEM_offset_0_alias
	.size		__nv_reservedSMEM_offset_0_alias, 0, 64
	.other		__nv_reservedSMEM_offset_0_alias,@"STO_CUDA_RESERVED_SHARED STV_DEFAULT"
__nv_reservedSMEM_offset_0_alias:
	.zero		0
	.zero		64


//--------------------- .nv.constant0._Z7printeri --------------------------
	.section	.nv.constant0._Z7printeri,"a",@progbits
	.sectionflags	@""
	.align	4
.nv.constant0._Z7printeri:
	.zero		900


//--------------------- SYMBOLS --------------------------

	.type		.nv.reservedSmem.offset0,@object
	.size		.nv.reservedSmem.offset0,0x4
	.type		vprintf,@function
